//
// Generated by NVIDIA NVVM Compiler
//
// Compiler Build ID: CL-36424714
// Cuda compilation tools, release 13.0, V13.0.88
// Based on NVVM 20.0.0
//

.version 9.0
.target sm_100
.address_size 64

	// .globl	_Z4scanIiEviiPT_
// _ZZ4scanIiEviiPT_E12block_values has been demoted

.visible .entry _Z4scanIiEviiPT_(
	.param .u32 _Z4scanIiEviiPT__param_0,
	.param .u32 _Z4scanIiEviiPT__param_1,
	.param .u64 .ptr .align 1 _Z4scanIiEviiPT__param_2
)
{
	.reg .pred 	%p<11>;
	.reg .b32 	%r<37>;
	.reg .b64 	%rd<5>;
	// demoted variable
	.shared .align 4 .b8 _ZZ4scanIiEviiPT_E12block_values[32];
	ld.param.u32 	%r7, [_Z4scanIiEviiPT__param_0];
	ld.param.u32 	%r8, [_Z4scanIiEviiPT__param_1];
	ld.param.u64 	%rd2, [_Z4scanIiEviiPT__param_2];
	cvta.to.global.u64 	%rd3, %rd2;
	mov.u32 	%r9, %ctaid.x;
	mov.u32 	%r10, %ntid.x;
	mov.u32 	%r1, %tid.x;
	mad.lo.s32 	%r2, %r9, %r10, %r1;
	mad.lo.s32 	%r11, %r8, %r2, %r8;
	add.s32 	%r12, %r11, -1;
	mul.wide.s32 	%rd4, %r12, 4;
	add.s64 	%rd1, %rd3, %rd4;
	ld.global.u32 	%r13, [%rd1];
	shl.b32 	%r14, %r1, 2;
	mov.u32 	%r15, _ZZ4scanIiEviiPT_E12block_values;
	add.s32 	%r3, %r15, %r14;
	st.shared.u32 	[%r3], %r13;
	bar.sync 	0;
	add.s32 	%r4, %r2, 1;
	setp.lt.s32 	%p1, %r7, 2;
	@%p1 bra 	$L__BB0_5;
	mov.b32 	%r36, 2;
$L__BB0_2:
	add.s32 	%r17, %r36, -1;
	and.b32  	%r18, %r17, %r4;
	setp.ne.s32 	%p2, %r18, 0;
	@%p2 bra 	$L__BB0_4;
	shr.u32 	%r19, %r36, 1;
	sub.s32 	%r20, %r1, %r19;
	shl.b32 	%r21, %r20, 2;
	add.s32 	%r23, %r15, %r21;
	ld.shared.u32 	%r24, [%r23];
	ld.shared.u32 	%r25, [%r3];
	add.s32 	%r26, %r25, %r24;
	st.shared.u32 	[%r3], %r26;
$L__BB0_4:
	bar.sync 	0;
	shl.b32 	%r36, %r36, 1;
	setp.gt.s32 	%p3, %r36, %r7;
	@%p3 bra 	$L__BB0_5;
	bra.uni 	$L__BB0_2;
$L__BB0_5:
	setp.ne.s32 	%p4, %r4, 8;
	and.b32  	%r27, %r4, 3;
	setp.eq.s32 	%p5, %r27, 0;
	and.pred  	%p6, %p4, %p5;
	@%p6 bra 	$L__BB0_6;
	bra.uni 	$L__BB0_7;
$L__BB0_6:
	ld.shared.u32 	%r28, [%r3];
	ld.shared.u32 	%r29, [%r3+8];
	add.s32 	%r30, %r29, %r28;
	st.shared.u32 	[%r3+8], %r30;
$L__BB0_7:
	setp.eq.s32 	%p7, %r4, 8;
	bar.sync 	0;
	and.b32  	%r31, %r2, 1;
	setp.eq.b32 	%p8, %r31, 1;
	not.pred 	%p9, %p8;
	or.pred  	%p10, %p7, %p9;
	@%p10 bra 	$L__BB0_9;
	ld.shared.u32 	%r32, [%r3];
	ld.shared.u32 	%r33, [%r3+4];
	add.s32 	%r34, %r33, %r32;
	st.shared.u32 	[%r3+4], %r34;
$L__BB0_9:
	bar.sync 	0;
	ld.shared.u32 	%r35, [%r3];
	st.global.u32 	[%rd1], %r35;
	ret;

}


// ===== COMPILED SASS (sm_100) =====

	.target	sm_100

	.elftype	@"ET_EXEC"


//--------------------- .note.nv.tkinfo           --------------------------
	.section	.note.nv.tkinfo,"",@"SHT_NOTE"
	.sectionflags	@"SHF_NOTE_NV_TKINFO"
	.tkinfo
        /*0018*/ 	.word	0x00000002
        /*0030*/ 	.string	""
        /*0030*/ 	.string	"ptxas"
        /*0030*/ 	.string	"Cuda compilation tools, release 13.0, V13.0.88"
        /*0030*/ 	.string	"Build cuda_13.0.r13.0/compiler.36424714_0"
        /*0030*/ 	.string	"-arch sm_100 -m 64 "



//--------------------- .note.nv.cuinfo           --------------------------
	.section	.note.nv.cuinfo,"",@"SHT_NOTE"
	.sectionflags	@"SHF_NOTE_NV_CUINFO"
        /*0018*/ 	.short	0x0002
        /*001a*/ 	.short	0x0064
        /*001c*/ 	.short	0x0082
	.zero		2


//--------------------- .nv.info                  --------------------------
	.section	.nv.info,"",@"SHT_CUDA_INFO"
	.align	4


	//----- nvinfo : EIATTR_REGCOUNT
	.align		4
        /*0000*/ 	.byte	0x04, 0x2f
        /*0002*/ 	.short	(.L_1 - .L_0)
	.align		4
.L_0:
        /*0004*/ 	.word	index@(_Z4scanIiEviiPT_)
        /*0008*/ 	.word	0x0000000c


	//----- nvinfo : EIATTR_FRAME_SIZE
	.align		4
.L_1:
        /*000c*/ 	.byte	0x04, 0x11
        /*000e*/ 	.short	(.L_3 - .L_2)
	.align		4
.L_2:
        /*0010*/ 	.word	index@(_Z4scanIiEviiPT_)
        /*0014*/ 	.word	0x00000000


	//----- nvinfo : EIATTR_MIN_STACK_SIZE
	.align		4
.L_3:
        /*0018*/ 	.byte	0x04, 0x12
        /*001a*/ 	.short	(.L_5 - .L_4)
	.align		4
.L_4:
        /*001c*/ 	.word	index@(_Z4scanIiEviiPT_)
        /*0020*/ 	.word	0x00000000
.L_5:


//--------------------- .nv.compat                --------------------------
	.section	.nv.compat,"",@"SHT_CUDA_COMPAT_INFO"
	.align	4
        /*0000*/ 	.byte	0x02, 0x09, 0x00, 0x00, 0x02, 0x02, 0x01, 0x00, 0x02, 0x05, 0x05, 0x00, 0x03, 0x07, 0x01, 0x01
        /*0010*/ 	.byte	0x02, 0x03, 0x00, 0x00, 0x02, 0x06, 0x01, 0x00, 0x04, 0x0b, 0x08, 0x00, 0x09, 0x00, 0x00, 0x00
        /*0020*/ 	.byte	0x00, 0x00, 0x00, 0x00


//--------------------- .nv.info._Z4scanIiEviiPT_ --------------------------
	.section	.nv.info._Z4scanIiEviiPT_,"",@"SHT_CUDA_INFO"
	.sectionflags	@""
	.align	4


	//----- nvinfo : EIATTR_CUDA_API_VERSION
	.align		4
        /*0000*/ 	.byte	0x04, 0x37
        /*0002*/ 	.short	(.L_7 - .L_6)
.L_6:
        /*0004*/ 	.word	0x00000082


	//----- nvinfo : EIATTR_KPARAM_INFO
	.align		4
.L_7:
        /*0008*/ 	.byte	0x04, 0x17
        /*000a*/ 	.short	(.L_9 - .L_8)
.L_8:
        /*000c*/ 	.word	0x00000000
        /*0010*/ 	.short	0x0002
        /*0012*/ 	.short	0x0008
        /*0014*/ 	.byte	0x00, 0xf5, 0x21, 0x00


	//----- nvinfo : EIATTR_KPARAM_INFO
	.align		4
.L_9:
        /*0018*/ 	.byte	0x04, 0x17
        /*001a*/ 	.short	(.L_11 - .L_10)
.L_10:
        /*001c*/ 	.word	0x00000000
        /*0020*/ 	.short	0x0001
        /*0022*/ 	.short	0x0004
        /*0024*/ 	.byte	0x00, 0xf0, 0x11, 0x00


	//----- nvinfo : EIATTR_KPARAM_INFO
	.align		4
.L_11:
        /*0028*/ 	.byte	0x04, 0x17
        /*002a*/ 	.short	(.L_13 - .L_12)
.L_12:
        /*002c*/ 	.word	0x00000000
        /*0030*/ 	.short	0x0000
        /*0032*/ 	.short	0x0000
        /*0034*/ 	.byte	0x00, 0xf0, 0x11, 0x00


	//----- nvinfo : EIATTR_SPARSE_MMA_MASK
	.align		4
.L_13:
        /*0038*/ 	.byte	0x03, 0x50
        /*003a*/ 	.short	0x0000


	//----- nvinfo : EIATTR_MAXREG_COUNT
	.align		4
        /*003c*/ 	.byte	0x03, 0x1b
        /*003e*/ 	.short	0x00ff


	//----- nvinfo : EIATTR_NUM_BARRIERS
	.align		4
        /*0040*/ 	.byte	0x02, 0x4c
        /*0042*/ 	.byte	0x01
	.zero		1


	//----- nvinfo : EIATTR_MERCURY_ISA_VERSION
	.align		4
        /*0044*/ 	.byte	0x03, 0x5f
        /*0046*/ 	.short	0x0101


	//----- nvinfo : EIATTR_VRC_CTA_INIT_COUNT
	.align		4
        /*0048*/ 	.byte	0x02, 0x4a
	.zero		1
	.zero		1


	//----- nvinfo : EIATTR_EXIT_INSTR_OFFSETS
	.align		4
        /*004c*/ 	.byte	0x04, 0x1c
        /*004e*/ 	.short	(.L_15 - .L_14)


	//   ....[0]....
.L_14:
        /*0050*/ 	.word	0x00000370


	//----- nvinfo : EIATTR_CBANK_PARAM_SIZE
	.align		4
.L_15:
        /*0054*/ 	.byte	0x03, 0x19
        /*0056*/ 	.short	0x0010


	//----- nvinfo : EIATTR_PARAM_CBANK
	.align		4
        /*0058*/ 	.byte	0x04, 0x0a
        /*005a*/ 	.short	(.L_17 - .L_16)
	.align		4
.L_16:
        /*005c*/ 	.word	index@(.nv.constant0._Z4scanIiEviiPT_)
        /*0060*/ 	.short	0x0380
        /*0062*/ 	.short	0x0010


	//----- nvinfo : EIATTR_SW_WAR
	.align		4
.L_17:
        /*0064*/ 	.byte	0x04, 0x36
        /*0066*/ 	.short	(.L_19 - .L_18)
.L_18:
        /*0068*/ 	.word	0x00000008
.L_19:


//--------------------- .nv.callgraph             --------------------------
	.section	.nv.callgraph,"",@"SHT_CUDA_CALLGRAPH"
	.align	4
	.sectionentsize	8
	.align		4
        /*0000*/ 	.word	0x00000000
	.align		4
        /*0004*/ 	.word	0xffffffff
	.align		4
        /*0008*/ 	.word	0x00000000
	.align		4
        /*000c*/ 	.word	0xfffffffe
	.align		4
        /*0010*/ 	.word	0x00000000
	.align		4
        /*0014*/ 	.word	0xfffffffd
	.align		4
        /*0018*/ 	.word	0x00000000
	.align		4
        /*001c*/ 	.word	0xfffffffc


//--------------------- .text._Z4scanIiEviiPT_    --------------------------
	.section	.text._Z4scanIiEviiPT_,"ax",@progbits
	.align	128
        .global         _Z4scanIiEviiPT_
        .type           _Z4scanIiEviiPT_,@function
        .size           _Z4scanIiEviiPT_,(.L_x_3 - _Z4scanIiEviiPT_)
        .other          _Z4scanIiEviiPT_,@"STO_CUDA_ENTRY STV_DEFAULT"
_Z4scanIiEviiPT_:
.text._Z4scanIiEviiPT_:
[----:B------:R-:W-:Y:S01]  /*0000*/  LDC R1, c[0x0][0x37c] ;  /* 0x0000df00ff017b82 */ /* 0x000fe20000000800 */
[----:B------:R-:W0:Y:S07]  /*0010*/  S2R R9, SR_TID.X ;  /* 0x0000000000097919 */ /* 0x000e2e0000002100 */
[----:B------:R-:W0:Y:S01]  /*0020*/  S2UR UR4, SR_CTAID.X ;  /* 0x00000000000479c3 */ /* 0x000e220000002500 */
[----:B------:R-:W1:Y:S01]  /*0030*/  LDCU.64 UR6, c[0x0][0x358] ;  /* 0x00006b00ff0677ac */ /* 0x000e620008000a00 */
[----:B------:R-:W2:Y:S06]  /*0040*/  LDCU UR8, c[0x0][0x380] ;  /* 0x00007000ff0877ac */ /* 0x000eac0008000800 */
[----:B------:R-:W0:Y:S08]  /*0050*/  LDC R0, c[0x0][0x360] ;  /* 0x0000d800ff007b82 */ /* 0x000e300000000800 */
[----:B------:R-:W3:Y:S08]  /*0060*/  LDC R5, c[0x0][0x384] ;  /* 0x0000e100ff057b82 */ /* 0x000ef00000000800 */
[----:B------:R-:W4:Y:S01]  /*0070*/  LDC.64 R2, c[0x0][0x388] ;  /* 0x0000e200ff027b82 */ /* 0x000f220000000a00 */
[----:B0-----:R-:W-:-:S04]  /*0080*/  IMAD R0, R0, UR4, R9 ;  /* 0x0000000400007c24 */ /* 0x001fc8000f8e0209 */
[----:B---3--:R-:W-:-:S04]  /*0090*/  IMAD R4, R0, R5, R5 ;  /* 0x0000000500047224 */ /* 0x008fc800078e0205 */
[----:B------:R-:W-:-:S04]  /*00a0*/  VIADD R5, R4, 0xffffffff ;  /* 0xffffffff04057836 */ /* 0x000fc80000000000 */
[----:B----4-:R-:W-:-:S05]  /*00b0*/  IMAD.WIDE R2, R5, 0x4, R2 ;  /* 0x0000000405027825 */ /* 0x010fca00078e0202 */
[----:B-1----:R-:W3:Y:S01]  /*00c0*/  LDG.E R4, desc[UR6][R2.64] ;  /* 0x0000000602047981 */ /* 0x002ee2000c1e1900 */
[----:B------:R-:W0:Y:S01]  /*00d0*/  S2UR UR5, SR_CgaCtaId ;  /* 0x00000000000579c3 */ /* 0x000e220000008800 */
[----:B------:R-:W-:Y:S01]  /*00e0*/  UMOV UR4, 0x400 ;  /* 0x0000040000047882 */ /* 0x000fe20000000000 */
[----:B--2---:R-:W-:Y:S01]  /*00f0*/  UISETP.GE.AND UP0, UPT, UR8, 0x2, UPT ;  /* 0x000000020800788c */ /* 0x004fe2000bf06270 */
[----:B------:R-:W-:-:S05]  /*0100*/  VIADD R6, R0, 0x1 ;  /* 0x0000000100067836 */ /* 0x000fca0000000000 */
[----:B------:R-:W-:-:S04]  /*0110*/  LOP3.LUT P0, RZ, R6, 0x3, RZ, 0xc0, !PT ;  /* 0x0000000306ff7812 */ /* 0x000fc8000780c0ff */
[----:B------:R-:W-:Y:S01]  /*0120*/  ISETP.NE.AND P0, PT, R6, 0x8, !P0 ;  /* 0x000000080600780c */ /* 0x000fe20004705270 */
[----:B0-----:R-:W-:-:S06]  /*0130*/  ULEA UR4, UR5, UR4, 0x18 ;  /* 0x0000000405047291 */ /* 0x001fcc000f8ec0ff */
[----:B------:R-:W-:-:S05]  /*0140*/  LEA R5, R9, UR4, 0x2 ;  /* 0x0000000409057c11 */ /* 0x000fca000f8e10ff */
[----:B---3--:R0:W-:Y:S01]  /*0150*/  STS [R5], R4 ;  /* 0x0000000405007388 */ /* 0x0081e20000000800 */
[----:B------:R-:W-:Y:S06]  /*0160*/  BAR.SYNC.DEFER_BLOCKING 0x0 ;  /* 0x0000000000007b1d */ /* 0x000fec0000010000 */
[----:B------:R-:W-:Y:S05]  /*0170*/  BRA.U !UP0, `(.L_x_0) ;  /* 0x0000000108407547 */ /* 0x000fea000b800000 */
[----:B0-----:R-:W-:Y:S01]  /*0180*/  IMAD.MOV.U32 R4, RZ, RZ, 0x2 ;  /* 0x00000002ff047424 */ /* 0x001fe200078e00ff */
[----:B------:R-:W0:Y:S01]  /*0190*/  LDCU UR5, c[0x0][0x380] ;  /* 0x00007000ff0577ac */ /* 0x000e220008000800 */
[----:B------:R-:W-:-:S05]  /*01a0*/  NOP ;  /* 0x0000000000007918 */ /* 0x000fca0000000000 */
.L_x_1:
[----:B------:R-:W-:-:S05]  /*01b0*/  VIADD R7, R4, 0xffffffff ;  /* 0xffffffff04077836 */ /* 0x000fca0000000000 */
[----:B------:R-:W-:-:S13]  /*01c0*/  LOP3.LUT P1, RZ, R7, R6, RZ, 0xc0, !PT ;  /* 0x0000000607ff7212 */ /* 0x000fda000782c0ff */
[----:B------:R-:W-:Y:S01]  /*01d0*/  @!P1 SHF.R.U32.HI R7, RZ, 0x1, R4 ;  /* 0x00000001ff079819 */ /* 0x000fe20000011604 */
[----:B------:R-:W-:Y:S01]  /*01e0*/  @!P1 LDS R8, [R5] ;  /* 0x0000000005089984 */ /* 0x000fe20000000800 */
[----:B------:R-:W-:Y:S02]  /*01f0*/  IMAD.SHL.U32 R4, R4, 0x2, RZ ;  /* 0x0000000204047824 */ /* 0x000fe400078e00ff */
[----:B------:R-:W-:-:S04]  /*0200*/  @!P1 IADD3 R7, PT, PT, -R7, R9, RZ ;  /* 0x0000000907079210 */ /* 0x000fc80007ffe1ff */
[----:B------:R-:W-:-:S06]  /*0210*/  @!P1 LEA R7, R7, UR4, 0x2 ;  /* 0x0000000407079c11 */ /* 0x000fcc000f8e10ff */
[----:B------:R-:W1:Y:S02]  /*0220*/  @!P1 LDS R7, [R7] ;  /* 0x0000000007079984 */ /* 0x000e640000000800 */
[----:B-1----:R-:W-:-:S05]  /*0230*/  @!P1 IMAD.IADD R8, R7, 0x1, R8 ;  /* 0x0000000107089824 */ /* 0x002fca00078e0208 */
[----:B------:R1:W-:Y:S01]  /*0240*/  @!P1 STS [R5], R8 ;  /* 0x0000000805009388 */ /* 0x0003e20000000800 */
[----:B------:R-:W-:Y:S01]  /*0250*/  BAR.SYNC.DEFER_BLOCKING 0x0 ;  /* 0x0000000000007b1d */ /* 0x000fe20000010000 */
[----:B0-----:R-:W-:-:S13]  /*0260*/  ISETP.GT.AND P1, PT, R4, UR5, PT ;  /* 0x0000000504007c0c */ /* 0x001fda000bf24270 */
[----:B-1----:R-:W-:Y:S05]  /*0270*/  @!P1 BRA `(.L_x_1) ;  /* 0xfffffffc00cc9947 */ /* 0x002fea000383ffff */
.L_x_0:
[----:B0-----:R-:W-:Y:S01]  /*0280*/  @P0 LDS R4, [R5] ;  /* 0x0000000005040984 */ /* 0x001fe20000000800 */
[----:B------:R-:W-:-:S03]  /*0290*/  LOP3.LUT R0, R0, 0x1, RZ, 0xc0, !PT ;  /* 0x0000000100007812 */ /* 0x000fc600078ec0ff */
[----:B------:R-:W0:Y:S01]  /*02a0*/  @P0 LDS R7, [R5+0x8] ;  /* 0x0000080005070984 */ /* 0x000e220000000800 */
[----:B------:R-:W-:-:S04]  /*02b0*/  ISETP.NE.U32.AND P1, PT, R0, 0x1, PT ;  /* 0x000000010000780c */ /* 0x000fc80003f25070 */
[----:B------:R-:W-:Y:S02]  /*02c0*/  ISETP.EQ.OR P1, PT, R6, 0x8, P1 ;  /* 0x000000080600780c */ /* 0x000fe40000f22670 */
[----:B0-----:R-:W-:-:S05]  /*02d0*/  @P0 IADD3 R4, PT, PT, R4, R7, RZ ;  /* 0x0000000704040210 */ /* 0x001fca0007ffe0ff */
[----:B------:R-:W-:Y:S01]  /*02e0*/  @P0 STS [R5+0x8], R4 ;  /* 0x0000080405000388 */ /* 0x000fe20000000800 */
[----:B------:R-:W-:Y:S06]  /*02f0*/  BAR.SYNC.DEFER_BLOCKING 0x0 ;  /* 0x0000000000007b1d */ /* 0x000fec0000010000 */
[----:B------:R-:W-:Y:S04]  /*0300*/  @!P1 LDS R0, [R5] ;  /* 0x0000000005009984 */ /* 0x000fe80000000800 */
[----:B------:R-:W0:Y:S02]  /*0310*/  @!P1 LDS R7, [R5+0x4] ;  /* 0x0000040005079984 */ /* 0x000e240000000800 */
[----:B0-----:R-:W-:-:S05]  /*0320*/  @!P1 IMAD.IADD R0, R0, 0x1, R7 ;  /* 0x0000000100009824 */ /* 0x001fca00078e0207 */
[----:B------:R-:W-:Y:S01]  /*0330*/  @!P1 STS [R5+0x4], R0 ;  /* 0x0000040005009388 */ /* 0x000fe20000000800 */
[----:B------:R-:W-:Y:S06]  /*0340*/  BAR.SYNC.DEFER_BLOCKING 0x0 ;  /* 0x0000000000007b1d */ /* 0x000fec0000010000 */
[----:B------:R-:W0:Y:S04]  /*0350*/  LDS R7, [R5] ;  /* 0x0000000005077984 */ /* 0x000e280000000800 */
[----:B0-----:R-:W-:Y:S01]  /*0360*/  STG.E desc[UR6][R2.64], R7 ;  /* 0x0000000702007986 */ /* 0x001fe2000c101906 */
[----:B------:R-:W-:Y:S05]  /*0370*/  EXIT ;  /* 0x000000000000794d */ /* 0x000fea0003800000 */
.L_x_2:
[----:B------:R-:W-:-:S00]  /*0380*/  BRA `(.L_x_2) ;  /* 0xfffffffc00fc7947 */ /* 0x000fc0000383ffff */
[----:B------:R-:W-:-:S00]  /*0390*/  NOP ;  /* 0x0000000000007918 */ /* 0x000fc00000000000 */
        /* <DEDUP_REMOVED lines=14> */
.L_x_3:


//--------------------- .nv.shared._Z4scanIiEviiPT_ --------------------------
	.section	.nv.shared._Z4scanIiEviiPT_,"aw",@nobits
	.sectionflags	@""
	.align	4
.nv.shared._Z4scanIiEviiPT_:
	.zero		1056


//--------------------- .nv.shared.reserved.0     --------------------------
	.section	.nv.shared.reserved.0,"aw",@nobits
	.weak		__nv_reservedSMEM_offset_0_alias
	.size		__nv_reservedSMEM_offset_0_alias, 0, 64
	.other		__nv_reservedSMEM_offset_0_alias,@"STO_CUDA_RESERVED_SHARED STV_DEFAULT"
__nv_reservedSMEM_offset_0_alias:
	.zero		0
	.zero		64


//--------------------- .nv.constant0._Z4scanIiEviiPT_ --------------------------
	.section	.nv.constant0._Z4scanIiEviiPT_,"a",@progbits
	.sectionflags	@""
	.align	4
.nv.constant0._Z4scanIiEviiPT_:
	.zero		912


//--------------------- SYMBOLS --------------------------

	.type		.nv.reservedSmem.offset0,@object
	.size		.nv.reservedSmem.offset0,0x4
	.type		.nv.reservedSmem.cap,@object
	.size		.nv.reservedSmem.cap,0x4
